//
// Generated by NVIDIA NVVM Compiler
//
// Compiler Build ID: CL-36424714
// Cuda compilation tools, release 13.0, V13.0.88
// Based on NVVM 20.0.0
//

.version 9.0
.target sm_100
.address_size 64

	// .globl	_Z21step_metro_scacchieraPsfPfs
.global .align 4 .b8 precalc_xorwow_matrix[102400];
.global .align 4 .b8 precalc_xorwow_offset_matrix[102400];
.global .align 4 .b8 mrg32k3aM1[2304];
.global .align 4 .b8 mrg32k3aM2[2304];
.global .align 4 .b8 mrg32k3aM1SubSeq[2016];
.global .align 4 .b8 mrg32k3aM2SubSeq[2016];
.global .align 4 .b8 mrg32k3aM1Seq[2304];
.global .align 4 .b8 mrg32k3aM2Seq[2304];
.const .align 8 .b8 __cr_lgamma_table[72];

.visible .entry _Z21step_metro_scacchieraPsfPfs(
	.param .u64 .ptr .align 1 _Z21step_metro_scacchieraPsfPfs_param_0,
	.param .f32 _Z21step_metro_scacchieraPsfPfs_param_1,
	.param .u64 .ptr .align 1 _Z21step_metro_scacchieraPsfPfs_param_2,
	.param .u16 _Z21step_metro_scacchieraPsfPfs_param_3
)
{
	.reg .pred 	%p<11>;
	.reg .b16 	%rs<5>;
	.reg .b32 	%r<52>;
	.reg .b32 	%f<5>;
	.reg .b64 	%rd<23>;
	.reg .b64 	%fd<31>;

	ld.param.u64 	%rd4, [_Z21step_metro_scacchieraPsfPfs_param_0];
	ld.param.f32 	%f3, [_Z21step_metro_scacchieraPsfPfs_param_1];
	ld.param.u64 	%rd3, [_Z21step_metro_scacchieraPsfPfs_param_2];
	ld.param.u16 	%rs1, [_Z21step_metro_scacchieraPsfPfs_param_3];
	cvta.to.global.u64 	%rd1, %rd4;
	mov.u32 	%r7, %ntid.x;
	mov.u32 	%r8, %ctaid.x;
	mul.wide.u32 	%rd5, %r7, %r8;
	mov.u32 	%r9, %tid.x;
	cvt.u64.u32 	%rd6, %r9;
	add.s64 	%rd2, %rd5, %rd6;
	shr.u64 	%rd7, %rd2, 8;
	cvt.u32.u64 	%r1, %rd7;
	cvt.u32.u64 	%r10, %rd2;
	and.b32  	%r2, %r10, 255;
	setp.gt.s32 	%p1, %r1, 255;
	@%p1 bra 	$L__BB0_7;
	add.s32 	%r3, %r2, %r1;
	shr.u32 	%r11, %r3, 31;
	add.s32 	%r12, %r3, %r11;
	and.b32  	%r13, %r12, -2;
	sub.s32 	%r14, %r3, %r13;
	cvt.s32.s16 	%r15, %rs1;
	setp.ne.s32 	%p2, %r14, %r15;
	@%p2 bra 	$L__BB0_7;
	add.s32 	%r16, %r1, 1;
	add.s32 	%r17, %r2, 1;
	add.s32 	%r18, %r2, -1;
	setp.eq.s32 	%p3, %r16, 256;
	setp.eq.s32 	%p4, %r1, 0;
	setp.eq.s32 	%p5, %r17, 256;
	selp.b32 	%r19, 0, %r17, %p5;
	setp.eq.s32 	%p6, %r2, 0;
	selp.b32 	%r20, 255, %r18, %p6;
	cvta.to.global.u64 	%rd8, %rd3;
	shl.b64 	%rd9, %rd2, 2;
	add.s64 	%rd10, %rd8, %rd9;
	ld.global.f32 	%f1, [%rd10];
	shl.b32 	%r21, %r1, 8;
	mad.lo.s32 	%r22, %r1, 255, %r3;
	mul.wide.s32 	%rd11, %r22, 2;
	add.s64 	%rd12, %rd1, %rd11;
	ld.global.u16 	%rs2, [%rd12];
	mul.wide.s16 	%r23, %rs2, 2;
	neg.s32 	%r24, %r23;
	cvt.rn.f64.s32 	%fd6, %r24;
	add.s32 	%r25, %r21, -256;
	selp.b32 	%r26, 65280, %r25, %p4;
	or.b32  	%r27, %r26, %r2;
	mul.wide.s32 	%rd13, %r27, 2;
	add.s64 	%rd14, %rd1, %rd13;
	ld.global.s16 	%r28, [%rd14];
	shl.b32 	%r29, %r16, 8;
	selp.b32 	%r30, 0, %r29, %p3;
	or.b32  	%r31, %r30, %r2;
	mul.wide.s32 	%rd15, %r31, 2;
	add.s64 	%rd16, %rd1, %rd15;
	ld.global.s16 	%r32, [%rd16];
	add.s32 	%r33, %r32, %r28;
	add.s32 	%r34, %r21, %r20;
	mul.wide.s32 	%rd17, %r34, 2;
	add.s64 	%rd18, %rd1, %rd17;
	ld.global.s16 	%r35, [%rd18];
	add.s32 	%r36, %r33, %r35;
	add.s32 	%r37, %r21, %r19;
	mul.wide.s32 	%rd19, %r37, 2;
	add.s64 	%rd20, %rd1, %rd19;
	ld.global.s16 	%r38, [%rd20];
	add.s32 	%r39, %r36, %r38;
	cvt.rn.f64.s32 	%fd7, %r39;
	mul.f64 	%fd8, %fd6, %fd7;
	cvt.f64.f32 	%fd9, %f3;
	mul.f64 	%fd1, %fd8, %fd9;
	fma.rn.f64 	%fd10, %fd1, 0d3FF71547652B82FE, 0d4338000000000000;
	{
	.reg .b32 %temp; 
	mov.b64 	{%r4, %temp}, %fd10;
	}
	mov.f64 	%fd11, 0dC338000000000000;
	add.rn.f64 	%fd12, %fd10, %fd11;
	fma.rn.f64 	%fd13, %fd12, 0dBFE62E42FEFA39EF, %fd1;
	fma.rn.f64 	%fd14, %fd12, 0dBC7ABC9E3B39803F, %fd13;
	fma.rn.f64 	%fd15, %fd14, 0d3E5ADE1569CE2BDF, 0d3E928AF3FCA213EA;
	fma.rn.f64 	%fd16, %fd15, %fd14, 0d3EC71DEE62401315;
	fma.rn.f64 	%fd17, %fd16, %fd14, 0d3EFA01997C89EB71;
	fma.rn.f64 	%fd18, %fd17, %fd14, 0d3F2A01A014761F65;
	fma.rn.f64 	%fd19, %fd18, %fd14, 0d3F56C16C1852B7AF;
	fma.rn.f64 	%fd20, %fd19, %fd14, 0d3F81111111122322;
	fma.rn.f64 	%fd21, %fd20, %fd14, 0d3FA55555555502A1;
	fma.rn.f64 	%fd22, %fd21, %fd14, 0d3FC5555555555511;
	fma.rn.f64 	%fd23, %fd22, %fd14, 0d3FE000000000000B;
	fma.rn.f64 	%fd24, %fd23, %fd14, 0d3FF0000000000000;
	fma.rn.f64 	%fd25, %fd24, %fd14, 0d3FF0000000000000;
	{
	.reg .b32 %temp; 
	mov.b64 	{%r5, %temp}, %fd25;
	}
	{
	.reg .b32 %temp; 
	mov.b64 	{%temp, %r6}, %fd25;
	}
	shl.b32 	%r40, %r4, 20;
	add.s32 	%r41, %r40, %r6;
	mov.b64 	%fd30, {%r5, %r41};
	{
	.reg .b32 %temp; 
	mov.b64 	{%temp, %r42}, %fd1;
	}
	mov.b32 	%f4, %r42;
	abs.f32 	%f2, %f4;
	setp.lt.f32 	%p7, %f2, 0f4086232B;
	@%p7 bra 	$L__BB0_5;
	setp.lt.f64 	%p8, %fd1, 0d0000000000000000;
	add.f64 	%fd26, %fd1, 0d7FF0000000000000;
	selp.f64 	%fd30, 0d0000000000000000, %fd26, %p8;
	setp.geu.f32 	%p9, %f2, 0f40874800;
	@%p9 bra 	$L__BB0_5;
	shr.u32 	%r43, %r4, 31;
	add.s32 	%r44, %r4, %r43;
	shr.s32 	%r45, %r44, 1;
	shl.b32 	%r46, %r45, 20;
	add.s32 	%r47, %r6, %r46;
	mov.b64 	%fd27, {%r5, %r47};
	sub.s32 	%r48, %r4, %r45;
	shl.b32 	%r49, %r48, 20;
	add.s32 	%r50, %r49, 1072693248;
	mov.b32 	%r51, 0;
	mov.b64 	%fd28, {%r51, %r50};
	mul.f64 	%fd30, %fd28, %fd27;
$L__BB0_5:
	cvt.f64.f32 	%fd29, %f1;
	setp.leu.f64 	%p10, %fd30, %fd29;
	@%p10 bra 	$L__BB0_7;
	shl.b64 	%rd21, %rd2, 1;
	add.s64 	%rd22, %rd1, %rd21;
	ld.global.u16 	%rs3, [%rd22];
	neg.s16 	%rs4, %rs3;
	st.global.u16 	[%rd22], %rs4;
$L__BB0_7:
	ret;

}


// ===== COMPILED SASS (sm_100) =====

	.target	sm_100

	.elftype	@"ET_EXEC"


//--------------------- .note.nv.tkinfo           --------------------------
	.section	.note.nv.tkinfo,"",@"SHT_NOTE"
	.sectionflags	@"SHF_NOTE_NV_TKINFO"
	.tkinfo
        /*0018*/ 	.word	0x00000002
        /*0030*/ 	.string	""
        /*0030*/ 	.string	"ptxas"
        /*0030*/ 	.string	"Cuda compilation tools, release 13.0, V13.0.88"
        /*0030*/ 	.string	"Build cuda_13.0.r13.0/compiler.36424714_0"
        /*0030*/ 	.string	"-arch sm_100 -m 64 "



//--------------------- .note.nv.cuinfo           --------------------------
	.section	.note.nv.cuinfo,"",@"SHT_NOTE"
	.sectionflags	@"SHF_NOTE_NV_CUINFO"
        /*0018*/ 	.short	0x0002
        /*001a*/ 	.short	0x0064
        /*001c*/ 	.short	0x0082
	.zero		2


//--------------------- .nv.info                  --------------------------
	.section	.nv.info,"",@"SHT_CUDA_INFO"
	.align	4


	//----- nvinfo : EIATTR_REGCOUNT
	.align		4
        /*0000*/ 	.byte	0x04, 0x2f
        /*0002*/ 	.short	(.L_10 - .L_9)
	.align		4
.L_9:
        /*0004*/ 	.word	index@(_Z21step_metro_scacchieraPsfPfs)
        /*0008*/ 	.word	0x00000014


	//----- nvinfo : EIATTR_FRAME_SIZE
	.align		4
.L_10:
        /*000c*/ 	.byte	0x04, 0x11
        /*000e*/ 	.short	(.L_12 - .L_11)
	.align		4
.L_11:
        /*0010*/ 	.word	index@(_Z21step_metro_scacchieraPsfPfs)
        /*0014*/ 	.word	0x00000000


	//----- nvinfo : EIATTR_MIN_STACK_SIZE
	.align		4
.L_12:
        /*0018*/ 	.byte	0x04, 0x12
        /*001a*/ 	.short	(.L_14 - .L_13)
	.align		4
.L_13:
        /*001c*/ 	.word	index@(_Z21step_metro_scacchieraPsfPfs)
        /*0020*/ 	.word	0x00000000
.L_14:


//--------------------- .nv.compat                --------------------------
	.section	.nv.compat,"",@"SHT_CUDA_COMPAT_INFO"
	.align	4
        /*0000*/ 	.byte	0x02, 0x09, 0x00, 0x00, 0x02, 0x02, 0x01, 0x00, 0x02, 0x05, 0x05, 0x00, 0x03, 0x07, 0x01, 0x01
        /*0010*/ 	.byte	0x02, 0x03, 0x00, 0x00, 0x02, 0x06, 0x01, 0x00, 0x04, 0x0b, 0x08, 0x00, 0x01, 0x00, 0x00, 0x00
        /*0020*/ 	.byte	0x00, 0x00, 0x00, 0x00


//--------------------- .nv.info._Z21step_metro_scacchieraPsfPfs --------------------------
	.section	.nv.info._Z21step_metro_scacchieraPsfPfs,"",@"SHT_CUDA_INFO"
	.sectionflags	@""
	.align	4


	//----- nvinfo : EIATTR_CUDA_API_VERSION
	.align		4
        /*0000*/ 	.byte	0x04, 0x37
        /*0002*/ 	.short	(.L_16 - .L_15)
.L_15:
        /*0004*/ 	.word	0x00000082


	//----- nvinfo : EIATTR_KPARAM_INFO
	.align		4
.L_16:
        /*0008*/ 	.byte	0x04, 0x17
        /*000a*/ 	.short	(.L_18 - .L_17)
.L_17:
        /*000c*/ 	.word	0x00000000
        /*0010*/ 	.short	0x0003
        /*0012*/ 	.short	0x0018
        /*0014*/ 	.byte	0x00, 0xf0, 0x09, 0x00


	//----- nvinfo : EIATTR_KPARAM_INFO
	.align		4
.L_18:
        /*0018*/ 	.byte	0x04, 0x17
        /*001a*/ 	.short	(.L_20 - .L_19)
.L_19:
        /*001c*/ 	.word	0x00000000
        /*0020*/ 	.short	0x0002
        /*0022*/ 	.short	0x0010
        /*0024*/ 	.byte	0x00, 0xf5, 0x21, 0x00


	//----- nvinfo : EIATTR_KPARAM_INFO
	.align		4
.L_20:
        /*0028*/ 	.byte	0x04, 0x17
        /*002a*/ 	.short	(.L_22 - .L_21)
.L_21:
        /*002c*/ 	.word	0x00000000
        /*0030*/ 	.short	0x0001
        /*0032*/ 	.short	0x0008
        /*0034*/ 	.byte	0x00, 0xf0, 0x11, 0x00


	//----- nvinfo : EIATTR_KPARAM_INFO
	.align		4
.L_22:
        /*0038*/ 	.byte	0x04, 0x17
        /*003a*/ 	.short	(.L_24 - .L_23)
.L_23:
        /*003c*/ 	.word	0x00000000
        /*0040*/ 	.short	0x0000
        /*0042*/ 	.short	0x0000
        /*0044*/ 	.byte	0x00, 0xf5, 0x21, 0x00


	//----- nvinfo : EIATTR_SPARSE_MMA_MASK
	.align		4
.L_24:
        /*0048*/ 	.byte	0x03, 0x50
        /*004a*/ 	.short	0x0000


	//----- nvinfo : EIATTR_MAXREG_COUNT
	.align		4
        /*004c*/ 	.byte	0x03, 0x1b
        /*004e*/ 	.short	0x00ff


	//----- nvinfo : EIATTR_MERCURY_ISA_VERSION
	.align		4
        /*0050*/ 	.byte	0x03, 0x5f
        /*0052*/ 	.short	0x0101


	//----- nvinfo : EIATTR_VRC_CTA_INIT_COUNT
	.align		4
        /*0054*/ 	.byte	0x02, 0x4a
	.zero		1
	.zero		1


	//----- nvinfo : EIATTR_EXIT_INSTR_OFFSETS
	.align		4
        /*0058*/ 	.byte	0x04, 0x1c
        /*005a*/ 	.short	(.L_26 - .L_25)


	//   ....[0]....
.L_25:
        /*005c*/ 	.word	0x00000080


	//   ....[1]....
        /*0060*/ 	.word	0x00000110


	//   ....[2]....
        /*0064*/ 	.word	0x000007b0


	//   ....[3]....
        /*0068*/ 	.word	0x00000830


	//----- nvinfo : EIATTR_CRS_STACK_SIZE
	.align		4
.L_26:
        /*006c*/ 	.byte	0x04, 0x1e
        /*006e*/ 	.short	(.L_28 - .L_27)
.L_27:
        /*0070*/ 	.word	0x00000000


	//----- nvinfo : EIATTR_CBANK_PARAM_SIZE
	.align		4
.L_28:
        /*0074*/ 	.byte	0x03, 0x19
        /*0076*/ 	.short	0x001a


	//----- nvinfo : EIATTR_PARAM_CBANK
	.align		4
        /*0078*/ 	.byte	0x04, 0x0a
        /*007a*/ 	.short	(.L_30 - .L_29)
	.align		4
.L_29:
        /*007c*/ 	.word	index@(.nv.constant0._Z21step_metro_scacchieraPsfPfs)
        /*0080*/ 	.short	0x0380
        /*0082*/ 	.short	0x001a


	//----- nvinfo : EIATTR_SW_WAR
	.align		4
.L_30:
        /*0084*/ 	.byte	0x04, 0x36
        /*0086*/ 	.short	(.L_32 - .L_31)
.L_31:
        /*0088*/ 	.word	0x00000008
.L_32:


//--------------------- .nv.callgraph             --------------------------
	.section	.nv.callgraph,"",@"SHT_CUDA_CALLGRAPH"
	.align	4
	.sectionentsize	8
	.align		4
        /*0000*/ 	.word	0x00000000
	.align		4
        /*0004*/ 	.word	0xffffffff
	.align		4
        /*0008*/ 	.word	0x00000000
	.align		4
        /*000c*/ 	.word	0xfffffffe
	.align		4
        /*0010*/ 	.word	0x00000000
	.align		4
        /*0014*/ 	.word	0xfffffffd
	.align		4
        /*0018*/ 	.word	0x00000000
	.align		4
        /*001c*/ 	.word	0xfffffffc


//--------------------- .nv.constant4             --------------------------
	.section	.nv.constant4,"a",@progbits
	.align	8
	.align		8
.nv.constant4:
        /*0000*/ 	.dword	precalc_xorwow_matrix
	.align		8
        /*0008*/ 	.dword	precalc_xorwow_offset_matrix
	.align		8
        /*0010*/ 	.dword	mrg32k3aM1
	.align		8
        /*0018*/ 	.dword	mrg32k3aM2
	.align		8
        /*0020*/ 	.dword	mrg32k3aM1SubSeq
	.align		8
        /*0028*/ 	.dword	mrg32k3aM2SubSeq
	.align		8
        /*0030*/ 	.dword	mrg32k3aM1Seq
	.align		8
        /*0038*/ 	.dword	mrg32k3aM2Seq


//--------------------- .nv.constant3             --------------------------
	.section	.nv.constant3,"a",@progbits
	.align	8
.nv.constant3:
	.type		__cr_lgamma_table,@object
	.size		__cr_lgamma_table,(.L_8 - __cr_lgamma_table)
__cr_lgamma_table:
        /*0000*/ 	.byte	0x00, 0x00, 0x00, 0x00, 0x00, 0x00, 0x00, 0x00, 0x00, 0x00, 0x00, 0x00, 0x00, 0x00, 0x00, 0x00
        /*0010*/ 	.byte	0xef, 0x39, 0xfa, 0xfe, 0x42, 0x2e, 0xe6, 0x3f, 0x02, 0x20, 0x2a, 0xfa, 0x0b, 0xab, 0xfc, 0x3f
        /*0020*/ 	.byte	0xf9, 0x2c, 0x92, 0x7c, 0xa7, 0x6c, 0x09, 0x40, 0xc9, 0x79, 0x44, 0x3c, 0x64, 0x26, 0x13, 0x40
        /*0030*/ 	.byte	0xca, 0x01, 0xcf, 0x3a, 0x27, 0x51, 0x1a, 0x40, 0x30, 0xcc, 0x2d, 0xf3, 0xe1, 0x0c, 0x21, 0x40
        /*0040*/ 	.byte	0x0d, 0xb7, 0xfc, 0x82, 0x8e, 0x35, 0x25, 0x40
.L_8:


//--------------------- .text._Z21step_metro_scacchieraPsfPfs --------------------------
	.section	.text._Z21step_metro_scacchieraPsfPfs,"ax",@progbits
	.align	128
        .global         _Z21step_metro_scacchieraPsfPfs
        .type           _Z21step_metro_scacchieraPsfPfs,@function
        .size           _Z21step_metro_scacchieraPsfPfs,(.L_x_3 - _Z21step_metro_scacchieraPsfPfs)
        .other          _Z21step_metro_scacchieraPsfPfs,@"STO_CUDA_ENTRY STV_DEFAULT"
_Z21step_metro_scacchieraPsfPfs:
.text._Z21step_metro_scacchieraPsfPfs:
[----:B------:R-:W-:Y:S01]  /*0000*/  LDC R1, c[0x0][0x37c] ;  /* 0x0000df00ff017b82 */ /* 0x000fe20000000800 */
[----:B------:R-:W0:Y:S01]  /*0010*/  S2R R5, SR_CTAID.X ;  /* 0x0000000000057919 */ /* 0x000e220000002500 */
[----:B------:R-:W0:Y:S01]  /*0020*/  LDCU UR4, c[0x0][0x360] ;  /* 0x00006c00ff0477ac */ /* 0x000e220008000800 */
[----:B------:R-:W-:Y:S01]  /*0030*/  IMAD.MOV.U32 R3, RZ, RZ, RZ ;  /* 0x000000ffff037224 */ /* 0x000fe200078e00ff */
[----:B------:R-:W0:Y:S02]  /*0040*/  S2R R2, SR_TID.X ;  /* 0x0000000000027919 */ /* 0x000e240000002100 */
[----:B0-----:R-:W-:-:S05]  /*0050*/  IMAD.WIDE.U32 R2, R5, UR4, R2 ;  /* 0x0000000405027c25 */ /* 0x001fca000f8e0002 */
[----:B------:R-:W-:-:S04]  /*0060*/  SHF.R.U64 R0, R2, 0x8, R3 ;  /* 0x0000000802007819 */ /* 0x000fc80000001203 */
[----:B------:R-:W-:-:S13]  /*0070*/  ISETP.GT.AND P0, PT, R0, 0xff, PT ;  /* 0x000000ff0000780c */ /* 0x000fda0003f04270 */
[----:B------:R-:W-:Y:S05]  /*0080*/  @P0 EXIT ;  /* 0x000000000000094d */ /* 0x000fea0003800000 */
[----:B------:R-:W0:Y:S01]  /*0090*/  LDCU.U16 UR4, c[0x0][0x398] ;  /* 0x00007300ff0477ac */ /* 0x000e220008000400 */
[----:B------:R-:W-:-:S05]  /*00a0*/  LOP3.LUT R7, R2, 0xff, RZ, 0xc0, !PT ;  /* 0x000000ff02077812 */ /* 0x000fca00078ec0ff */
[----:B------:R-:W-:-:S05]  /*00b0*/  IMAD.IADD R9, R7, 0x1, R0 ;  /* 0x0000000107097824 */ /* 0x000fca00078e0200 */
[----:B------:R-:W-:-:S04]  /*00c0*/  LEA.HI R4, R9, R9, RZ, 0x1 ;  /* 0x0000000909047211 */ /* 0x000fc800078f08ff */
[----:B------:R-:W-:Y:S01]  /*00d0*/  LOP3.LUT R4, R4, 0xfffffffe, RZ, 0xc0, !PT ;  /* 0xfffffffe04047812 */ /* 0x000fe200078ec0ff */
[----:B0-----:R-:W-:-:S04]  /*00e0*/  UPRMT UR4, UR4, 0x9910, URZ ;  /* 0x0000991004047896 */ /* 0x001fc800080000ff */
[----:B------:R-:W-:-:S05]  /*00f0*/  IMAD.IADD R4, R9, 0x1, -R4 ;  /* 0x0000000109047824 */ /* 0x000fca00078e0a04 */
[----:B------:R-:W-:-:S13]  /*0100*/  ISETP.NE.AND P0, PT, R4, UR4, PT ;  /* 0x0000000404007c0c */ /* 0x000fda000bf05270 */
[----:B------:R-:W-:Y:S05]  /*0110*/  @P0 EXIT ;  /* 0x000000000000094d */ /* 0x000fea0003800000 */
[----:B------:R-:W0:Y:S01]  /*0120*/  LDC.64 R4, c[0x0][0x380] ;  /* 0x0000e000ff047b82 */ /* 0x000e220000000a00 */
[C---:B------:R-:W-:Y:S01]  /*0130*/  VIADD R6, R0.reuse, 0x1 ;  /* 0x0000000100067836 */ /* 0x040fe20000000000 */
[C---:B------:R-:W-:Y:S01]  /*0140*/  ISETP.NE.AND P3, PT, R7.reuse, RZ, PT ;  /* 0x000000ff0700720c */ /* 0x040fe20003f65270 */
[C---:B------:R-:W-:Y:S01]  /*0150*/  IMAD R11, R0.reuse, 0xff, R9 ;  /* 0x000000ff000b7824 */ /* 0x040fe200078e0209 */
[C---:B------:R-:W-:Y:S01]  /*0160*/  ISETP.NE.AND P1, PT, R0.reuse, RZ, PT ;  /* 0x000000ff0000720c */ /* 0x040fe20003f25270 */
[C---:B------:R-:W-:Y:S01]  /*0170*/  VIADD R8, R7.reuse, 0x1 ;  /* 0x0000000107087836 */ /* 0x040fe20000000000 */
[----:B------:R-:W-:Y:S01]  /*0180*/  LEA R9, R0, 0xffffff00, 0x8 ;  /* 0xffffff0000097811 */ /* 0x000fe200078e40ff */
[----:B------:R-:W-:Y:S01]  /*0190*/  VIADD R7, R7, 0xffffffff ;  /* 0xffffffff07077836 */ /* 0x000fe20000000000 */
[C---:B------:R-:W-:Y:S01]  /*01a0*/  ISETP.NE.AND P0, PT, R6.reuse, 0x100, PT ;  /* 0x000001000600780c */ /* 0x040fe20003f05270 */
[----:B------:R-:W-:Y:S01]  /*01b0*/  IMAD.SHL.U32 R10, R6, 0x100, RZ ;  /* 0x00000100060a7824 */ /* 0x000fe200078e00ff */
[----:B------:R-:W1:Y:S01]  /*01c0*/  LDCU.64 UR4, c[0x0][0x358] ;  /* 0x00006b00ff0477ac */ /* 0x000e620008000a00 */
[----:B------:R-:W-:-:S02]  /*01d0*/  SEL R13, R9, 0xff00, P1 ;  /* 0x0000ff00090d7807 */ /* 0x000fc40000800000 */
[----:B------:R-:W-:Y:S01]  /*01e0*/  SEL R9, R7, 0xff, P3 ;  /* 0x000000ff07097807 */ /* 0x000fe20001800000 */
[----:B------:R-:W2:Y:S01]  /*01f0*/  LDCU.64 UR6, c[0x0][0x390] ;  /* 0x00007200ff0677ac */ /* 0x000ea20008000a00 */
[----:B------:R-:W-:Y:S02]  /*0200*/  ISETP.NE.AND P2, PT, R8, 0x100, PT ;  /* 0x000001000800780c */ /* 0x000fe40003f45270 */
[----:B------:R-:W-:Y:S01]  /*0210*/  SEL R15, R10, RZ, P0 ;  /* 0x000000ff0a0f7207 */ /* 0x000fe20000000000 */
[----:B------:R-:W-:Y:S01]  /*0220*/  IMAD R17, R0, 0x100, R9 ;  /* 0x0000010000117824 */ /* 0x000fe200078e0209 */
[--C-:B------:R-:W-:Y:S02]  /*0230*/  LOP3.LUT R13, R13, 0xff, R2.reuse, 0xf8, !PT ;  /* 0x000000ff0d0d7812 */ /* 0x100fe400078ef802 */
[----:B------:R-:W-:Y:S01]  /*0240*/  LOP3.LUT R15, R15, 0xff, R2, 0xf8, !PT ;  /* 0x000000ff0f0f7812 */ /* 0x000fe200078ef802 */
[----:B0-----:R-:W-:Y:S01]  /*0250*/  IMAD.WIDE R6, R11, 0x2, R4 ;  /* 0x000000020b067825 */ /* 0x001fe200078e0204 */
[----:B------:R-:W-:-:S03]  /*0260*/  SEL R11, R8, RZ, P2 ;  /* 0x000000ff080b7207 */ /* 0x000fc60001000000 */
[--C-:B------:R-:W-:Y:S02]  /*0270*/  IMAD.WIDE R8, R13, 0x2, R4.reuse ;  /* 0x000000020d087825 */ /* 0x100fe400078e0204 */
[----:B-1----:R-:W3:Y:S02]  /*0280*/  LDG.E.U16 R6, desc[UR4][R6.64] ;  /* 0x0000000406067981 */ /* 0x002ee4000c1e1500 */
[----:B------:R-:W-:Y:S02]  /*0290*/  IMAD.WIDE R12, R17, 0x2, R4 ;  /* 0x00000002110c7825 */ /* 0x000fe400078e0204 */
[----:B------:R-:W4:Y:S02]  /*02a0*/  LDG.E.S16 R8, desc[UR4][R8.64] ;  /* 0x0000000408087981 */ /* 0x000f24000c1e1700 */
[----:B------:R-:W-:Y:S02]  /*02b0*/  IMAD R17, R0, 0x100, R11 ;  /* 0x0000010000117824 */ /* 0x000fe400078e020b */
[--C-:B------:R-:W-:Y:S01]  /*02c0*/  IMAD.WIDE R10, R15, 0x2, R4.reuse ;  /* 0x000000020f0a7825 */ /* 0x100fe200078e0204 */
[----:B------:R0:W4:Y:S03]  /*02d0*/  LDG.E.S16 R12, desc[UR4][R12.64] ;  /* 0x000000040c0c7981 */ /* 0x000126000c1e1700 */
[----:B------:R-:W-:-:S02]  /*02e0*/  IMAD.WIDE R14, R17, 0x2, R4 ;  /* 0x00000002110e7825 */ /* 0x000fc400078e0204 */
[----:B------:R-:W4:Y:S04]  /*02f0*/  LDG.E.S16 R11, desc[UR4][R10.64] ;  /* 0x000000040a0b7981 */ /* 0x000f28000c1e1700 */
[----:B------:R-:W5:Y:S01]  /*0300*/  LDG.E.S16 R15, desc[UR4][R14.64] ;  /* 0x000000040e0f7981 */ /* 0x000f62000c1e1700 */
[C---:B--2---:R-:W-:Y:S01]  /*0310*/  LEA R16, P0, R2.reuse, UR6, 0x2 ;  /* 0x0000000602107c11 */ /* 0x044fe2000f8010ff */
[----:B------:R-:W1:Y:S03]  /*0320*/  LDCU UR6, c[0x0][0x388] ;  /* 0x00007100ff0677ac */ /* 0x000e660008000800 */
[----:B------:R-:W-:-:S05]  /*0330*/  LEA.HI.X R17, R2, UR7, R3, 0x2, P0 ;  /* 0x0000000702117c11 */ /* 0x000fca00080f1403 */
[----:B------:R-:W2:Y:S01]  /*0340*/  LDG.E R0, desc[UR4][R16.64] ;  /* 0x0000000410007981 */ /* 0x000ea2000c1e1900 */
[----:B------:R-:W-:Y:S01]  /*0350*/  UMOV UR7, 0x3fe62e42 ;  /* 0x3fe62e4200077882 */ /* 0x000fe20000000000 */
[----:B------:R-:W-:Y:S01]  /*0360*/  BSSY.RECONVERGENT B0, `(.L_x_0) ;  /* 0x0000043000007945 */ /* 0x000fe20003800200 */
[----:B---3--:R-:W-:-:S05]  /*0370*/  PRMT R4, R6, 0x9910, RZ ;  /* 0x0000991006047816 */ /* 0x008fca00000000ff */
[----:B0-----:R-:W-:Y:S01]  /*0380*/  IMAD.U32 R13, R4, -0x2, RZ ;  /* 0xfffffffe040d7824 */ /* 0x001fe200078e00ff */
[----:B----4-:R-:W-:-:S03]  /*0390*/  IADD3 R8, PT, PT, R12, R11, R8 ;  /* 0x0000000b0c087210 */ /* 0x010fc60007ffe008 */
[----:B------:R-:W-:Y:S02]  /*03a0*/  I2F.F64 R4, R13 ;  /* 0x0000000d00047312 */ /* 0x000fe40000201c00 */
[----:B-----5:R-:W-:-:S06]  /*03b0*/  IMAD.IADD R15, R8, 0x1, R15 ;  /* 0x00000001080f7824 */ /* 0x020fcc00078e020f */
[----:B------:R-:W0:Y:S08]  /*03c0*/  I2F.F64 R6, R15 ;  /* 0x0000000f00067312 */ /* 0x000e300000201c00 */
[----:B-1----:R-:W1:Y:S01]  /*03d0*/  F2F.F64.F32 R8, UR6 ;  /* 0x0000000600087d10 */ /* 0x002e620008201800 */
[----:B0-----:R-:W-:Y:S01]  /*03e0*/  DMUL R4, R4, R6 ;  /* 0x0000000604047228 */ /* 0x001fe20000000000 */
[----:B------:R-:W-:-:S02]  /*03f0*/  IMAD.MOV.U32 R6, RZ, RZ, 0x652b82fe ;  /* 0x652b82feff067424 */ /* 0x000fc400078e00ff */
[----:B------:R-:W-:-:S05]  /*0400*/  IMAD.MOV.U32 R7, RZ, RZ, 0x3ff71547 ;  /* 0x3ff71547ff077424 */ /* 0x000fca00078e00ff */
[----:B-1----:R-:W-:-:S08]  /*0410*/  DMUL R4, R4, R8 ;  /* 0x0000000804047228 */ /* 0x002fd00000000000 */
[----:B------:R-:W-:Y:S01]  /*0420*/  DFMA R6, R4, R6, 6.75539944105574400000e+15 ;  /* 0x433800000406742b */ /* 0x000fe20000000006 */
[----:B------:R-:W-:-:S07]  /*0430*/  UMOV UR6, 0xfefa39ef ;  /* 0xfefa39ef00067882 */ /* 0x000fce0000000000 */
[----:B------:R-:W-:-:S08]  /*0440*/  DADD R8, R6, -6.75539944105574400000e+15 ;  /* 0xc338000006087429 */ /* 0x000fd00000000000 */
[----:B------:R-:W-:Y:S01]  /*0450*/  DFMA R10, R8, -UR6, R4 ;  /* 0x80000006080a7c2b */ /* 0x000fe20008000004 */
[----:B------:R-:W-:Y:S01]  /*0460*/  UMOV UR6, 0x3b39803f ;  /* 0x3b39803f00067882 */ /* 0x000fe20000000000 */
[----:B------:R-:W-:-:S06]  /*0470*/  UMOV UR7, 0x3c7abc9e ;  /* 0x3c7abc9e00077882 */ /* 0x000fcc0000000000 */
[----:B------:R-:W-:Y:S01]  /*0480*/  DFMA R8, R8, -UR6, R10 ;  /* 0x8000000608087c2b */ /* 0x000fe2000800000a */
[----:B------:R-:W-:Y:S02]  /*0490*/  IMAD.MOV.U32 R10, RZ, RZ, -0x35dec16 ;  /* 0xfca213eaff0a7424 */ /* 0x000fe400078e00ff */
[----:B------:R-:W-:Y:S01]  /*04a0*/  IMAD.MOV.U32 R11, RZ, RZ, 0x3e928af3 ;  /* 0x3e928af3ff0b7424 */ /* 0x000fe200078e00ff */
[----:B------:R-:W-:Y:S01]  /*04b0*/  UMOV UR6, 0x69ce2bdf ;  /* 0x69ce2bdf00067882 */ /* 0x000fe20000000000 */
[----:B------:R-:W-:-:S04]  /*04c0*/  UMOV UR7, 0x3e5ade15 ;  /* 0x3e5ade1500077882 */ /* 0x000fc80000000000 */
[----:B------:R-:W-:Y:S01]  /*04d0*/  DFMA R10, R8, UR6, R10 ;  /* 0x00000006080a7c2b */ /* 0x000fe2000800000a */
[----:B------:R-:W-:Y:S01]  /*04e0*/  UMOV UR6, 0x62401315 ;  /* 0x6240131500067882 */ /* 0x000fe20000000000 */
[----:B------:R-:W-:-:S06]  /*04f0*/  UMOV UR7, 0x3ec71dee ;  /* 0x3ec71dee00077882 */ /* 0x000fcc0000000000 */
[----:B------:R-:W-:Y:S01]  /*0500*/  DFMA R10, R8, R10, UR6 ;  /* 0x00000006080a7e2b */ /* 0x000fe2000800000a */
        /* <DEDUP_REMOVED lines=20> */
[C---:B------:R-:W-:Y:S01]  /*0650*/  DFMA R10, R8.reuse, R10, UR6 ;  /* 0x00000006080a7e2b */ /* 0x040fe2000800000a */
[----:B------:R-:W-:Y:S01]  /*0660*/  FSETP.GEU.AND P0, PT, |R5|, 4.1917929649353027344, PT ;  /* 0x4086232b0500780b */ /* 0x000fe20003f0e200 */
[----:B--2---:R0:W1:Y:S06]  /*0670*/  F2F.F64.F32 R12, R0 ;  /* 0x00000000000c7310 */ /* 0x00406c0000201800 */
[----:B------:R-:W-:-:S08]  /*0680*/  DFMA R10, R8, R10, 1 ;  /* 0x3ff00000080a742b */ /* 0x000fd0000000000a */
[----:B------:R-:W-:-:S10]  /*0690*/  DFMA R10, R8, R10, 1 ;  /* 0x3ff00000080a742b */ /* 0x000fd4000000000a */
[----:B------:R-:W-:Y:S02]  /*06a0*/  IMAD R9, R6, 0x100000, R11 ;  /* 0x0010000006097824 */ /* 0x000fe400078e020b */
[----:B------:R-:W-:Y:S01]  /*06b0*/  IMAD.MOV.U32 R8, RZ, RZ, R10 ;  /* 0x000000ffff087224 */ /* 0x000fe200078e000a */
[----:B01----:R-:W-:Y:S06]  /*06c0*/  @!P0 BRA `(.L_x_1) ;  /* 0x0000000000308947 */ /* 0x003fec0003800000 */
[----:B------:R-:W-:Y:S01]  /*06d0*/  FSETP.GEU.AND P1, PT, |R5|, 4.2275390625, PT ;  /* 0x408748000500780b */ /* 0x000fe20003f2e200 */
[C---:B------:R-:W-:Y:S02]  /*06e0*/  DADD R8, R4.reuse, +INF ;  /* 0x7ff0000004087429 */ /* 0x040fe40000000000 */
[----:B------:R-:W-:-:S08]  /*06f0*/  DSETP.GEU.AND P0, PT, R4, RZ, PT ;  /* 0x000000ff0400722a */ /* 0x000fd00003f0e000 */
[----:B------:R-:W-:Y:S02]  /*0700*/  FSEL R8, R8, RZ, P0 ;  /* 0x000000ff08087208 */ /* 0x000fe40000000000 */
[----:B------:R-:W-:Y:S02]  /*0710*/  @!P1 LEA.HI R0, R6, R6, RZ, 0x1 ;  /* 0x0000000606009211 */ /* 0x000fe400078f08ff */
[----:B------:R-:W-:Y:S02]  /*0720*/  FSEL R9, R9, RZ, P0 ;  /* 0x000000ff09097208 */ /* 0x000fe40000000000 */
[----:B------:R-:W-:-:S05]  /*0730*/  @!P1 SHF.R.S32.HI R5, RZ, 0x1, R0 ;  /* 0x00000001ff059819 */ /* 0x000fca0000011400 */
[----:B------:R-:W-:Y:S02]  /*0740*/  @!P1 IMAD.IADD R4, R6, 0x1, -R5 ;  /* 0x0000000106049824 */ /* 0x000fe400078e0a05 */
[----:B------:R-:W-:-:S03]  /*0750*/  @!P1 IMAD R11, R5, 0x100000, R11 ;  /* 0x00100000050b9824 */ /* 0x000fc600078e020b */
[----:B------:R-:W-:Y:S01]  /*0760*/  @!P1 LEA R5, R4, 0x3ff00000, 0x14 ;  /* 0x3ff0000004059811 */ /* 0x000fe200078ea0ff */
[----:B------:R-:W-:-:S06]  /*0770*/  @!P1 IMAD.MOV.U32 R4, RZ, RZ, RZ ;  /* 0x000000ffff049224 */ /* 0x000fcc00078e00ff */
[----:B------:R-:W-:-:S11]  /*0780*/  @!P1 DMUL R8, R10, R4 ;  /* 0x000000040a089228 */ /* 0x000fd60000000000 */
.L_x_1:
[----:B------:R-:W-:Y:S05]  /*0790*/  BSYNC.RECONVERGENT B0 ;  /* 0x0000000000007941 */ /* 0x000fea0003800200 */
.L_x_0:
[----:B------:R-:W-:-:S14]  /*07a0*/  DSETP.GT.AND P0, PT, R8, R12, PT ;  /* 0x0000000c0800722a */ /* 0x000fdc0003f04000 */
[----:B------:R-:W-:Y:S05]  /*07b0*/  @!P0 EXIT ;  /* 0x000000000000894d */ /* 0x000fea0003800000 */
[----:B------:R-:W0:Y:S02]  /*07c0*/  LDCU.64 UR6, c[0x0][0x380] ;  /* 0x00007000ff0677ac */ /* 0x000e240008000a00 */
[----:B0-----:R-:W-:-:S04]  /*07d0*/  LEA R4, P0, R2, UR6, 0x1 ;  /* 0x0000000602047c11 */ /* 0x001fc8000f8008ff */
[----:B------:R-:W-:-:S05]  /*07e0*/  LEA.HI.X R5, R2, UR7, R3, 0x1, P0 ;  /* 0x0000000702057c11 */ /* 0x000fca00080f0c03 */
[----:B------:R-:W2:Y:S02]  /*07f0*/  LDG.E.U16 R0, desc[UR4][R4.64] ;  /* 0x0000000404007981 */ /* 0x000ea4000c1e1500 */
[----:B--2---:R-:W-:-:S05]  /*0800*/  IMAD.MOV R0, RZ, RZ, -R0 ;  /* 0x000000ffff007224 */ /* 0x004fca00078e0a00 */
[----:B------:R-:W-:-:S05]  /*0810*/  PRMT R3, R0, 0x7710, RZ ;  /* 0x0000771000037816 */ /* 0x000fca00000000ff */
[----:B------:R-:W-:Y:S01]  /*0820*/  STG.E.U16 desc[UR4][R4.64], R3 ;  /* 0x0000000304007986 */ /* 0x000fe2000c101504 */
[----:B------:R-:W-:Y:S05]  /*0830*/  EXIT ;  /* 0x000000000000794d */ /* 0x000fea0003800000 */
.L_x_2:
[----:B------:R-:W-:-:S00]  /*0840*/  BRA `(.L_x_2) ;  /* 0xfffffffc00fc7947 */ /* 0x000fc0000383ffff */
[----:B------:R-:W-:-:S00]  /*0850*/  NOP ;  /* 0x0000000000007918 */ /* 0x000fc00000000000 */
        /* <DEDUP_REMOVED lines=10> */
.L_x_3:


//--------------------- .nv.global.init           --------------------------
	.section	.nv.global.init,"aw",@progbits
	.align	4
.nv.global.init:
	.type		mrg32k3aM1SubSeq,@object
	.size		mrg32k3aM1SubSeq,(mrg32k3aM2SubSeq - mrg32k3aM1SubSeq)
mrg32k3aM1SubSeq:
        /*0000*/ 	.byte	0x0b, 0xcc, 0xee, 0x04, 0x73, 0x29, 0x8b, 0x6f, 0xf6, 0x53, 0x03, 0xf6, 0x23, 0xf6, 0xea, 0xda
        /* <DEDUP_REMOVED lines=125> */
	.type		mrg32k3aM2SubSeq,@object
	.size		mrg32k3aM2SubSeq,(mrg32k3aM1 - mrg32k3aM2SubSeq)
mrg32k3aM2SubSeq:
        /* <DEDUP_REMOVED lines=126> */
	.type		mrg32k3aM1,@object
	.size		mrg32k3aM1,(mrg32k3aM1Seq - mrg32k3aM1)
mrg32k3aM1:
        /* <DEDUP_REMOVED lines=144> */
	.type		mrg32k3aM1Seq,@object
	.size		mrg32k3aM1Seq,(mrg32k3aM2 - mrg32k3aM1Seq)
mrg32k3aM1Seq:
        /* <DEDUP_REMOVED lines=144> */
	.type		mrg32k3aM2,@object
	.size		mrg32k3aM2,(mrg32k3aM2Seq - mrg32k3aM2)
mrg32k3aM2:
        /* <DEDUP_REMOVED lines=144> */
	.type		mrg32k3aM2Seq,@object
	.size		mrg32k3aM2Seq,(precalc_xorwow_matrix - mrg32k3aM2Seq)
mrg32k3aM2Seq:
        /* <DEDUP_REMOVED lines=144> */
	.type		precalc_xorwow_matrix,@object
	.size		precalc_xorwow_matrix,(precalc_xorwow_offset_matrix - precalc_xorwow_matrix)
precalc_xorwow_matrix:
        /* <DEDUP_REMOVED lines=6400> */
	.type		precalc_xorwow_offset_matrix,@object
	.size		precalc_xorwow_offset_matrix,(.L_1 - precalc_xorwow_offset_matrix)
precalc_xorwow_offset_matrix:
        /* <DEDUP_REMOVED lines=6400> */
.L_1:


//--------------------- .nv.shared.reserved.0     --------------------------
	.section	.nv.shared.reserved.0,"aw",@nobits
	.weak		__nv_reservedSMEM_offset_0_alias
	.size		__nv_reservedSMEM_offset_0_alias, 0, 64
	.other		__nv_reservedSMEM_offset_0_alias,@"STO_CUDA_RESERVED_SHARED STV_DEFAULT"
__nv_reservedSMEM_offset_0_alias:
	.zero		0
	.zero		64


//--------------------- .nv.constant0._Z21step_metro_scacchieraPsfPfs --------------------------
	.section	.nv.constant0._Z21step_metro_scacchieraPsfPfs,"a",@progbits
	.sectionflags	@""
	.align	4
.nv.constant0._Z21step_metro_scacchieraPsfPfs:
	.zero		922


//--------------------- SYMBOLS --------------------------

	.type		.nv.reservedSmem.offset0,@object
	.size		.nv.reservedSmem.offset0,0x4
